	.headerflags	@"EF_CUDA_TEXMODE_UNIFIED EF_CUDA_64BIT_ADDRESS EF_CUDA_ACCELERATORS EF_CUDA_SM90 EF_CUDA_VIRTUAL_SM(EF_CUDA_SM90)"
	.elftype	@"ET_EXEC"


//--------------------- .nv.info                  --------------------------
	.section	.nv.info,"",@"SHT_CUDA_INFO"
	.align	4


	//----- nvinfo : EIATTR_REGCOUNT
	.align		4
        /*0000*/ 	.byte	0x04, 0x2f
        /*0002*/ 	.short	(.L_1 - .L_0)
	.align		4
.L_0:
        /*0004*/ 	.word	index@(triton_poi_fused_convolution_relu_2)
        /*0008*/ 	.word	0x00000012


	//----- nvinfo : EIATTR_MIN_STACK_SIZE
	.align		4
.L_1:
        /*000c*/ 	.byte	0x04, 0x12
        /*000e*/ 	.short	(.L_3 - .L_2)
	.align		4
.L_2:
        /*0010*/ 	.word	index@(triton_poi_fused_convolution_relu_2)
        /*0014*/ 	.word	0x00000000


	//----- nvinfo : EIATTR_FRAME_SIZE
	.align		4
.L_3:
        /*0018*/ 	.byte	0x04, 0x11
        /*001a*/ 	.short	(.L_5 - .L_4)
	.align		4
.L_4:
        /*001c*/ 	.word	index@(triton_poi_fused_convolution_relu_2)
        /*0020*/ 	.word	0x00000000


	//----- nvinfo : EIATTR_MIN_STACK_SIZE
	.align		4
.L_5:
        /*0024*/ 	.byte	0x04, 0x12
        /*0026*/ 	.short	(.L_7 - .L_6)
	.align		4
.L_6:
        /*0028*/ 	.word	index@(triton_poi_fused_convolution_relu_2)
        /*002c*/ 	.word	0x00000000
.L_7:


//--------------------- .nv.info.triton_poi_fused_convolution_relu_2 --------------------------
	.section	.nv.info.triton_poi_fused_convolution_relu_2,"",@"SHT_CUDA_INFO"
	.sectionflags	@""
	.align	4


	//----- nvinfo : EIATTR_CUDA_API_VERSION
	.align		4
        /*0000*/ 	.byte	0x04, 0x37
        /*0002*/ 	.short	(.L_9 - .L_8)
.L_8:
        /*0004*/ 	.word	0x0000007c


	//----- nvinfo : EIATTR_KPARAM_INFO
	.align		4
.L_9:
        /*0008*/ 	.byte	0x04, 0x17
        /*000a*/ 	.short	(.L_11 - .L_10)
.L_10:
        /*000c*/ 	.word	0x00000000
        /*0010*/ 	.short	0x0002
        /*0012*/ 	.short	0x0010
        /*0014*/ 	.byte	0x00, 0xf0, 0x11, 0x00


	//----- nvinfo : EIATTR_KPARAM_INFO
	.align		4
.L_11:
        /*0018*/ 	.byte	0x04, 0x17
        /*001a*/ 	.short	(.L_13 - .L_12)
.L_12:
        /*001c*/ 	.word	0x00000000
        /*0020*/ 	.short	0x0001
        /*0022*/ 	.short	0x0008
        /*0024*/ 	.byte	0x00, 0xf4, 0x21, 0x00


	//----- nvinfo : EIATTR_KPARAM_INFO
	.align		4
.L_13:
        /*0028*/ 	.byte	0x04, 0x17
        /*002a*/ 	.short	(.L_15 - .L_14)
.L_14:
        /*002c*/ 	.word	0x00000000
        /*0030*/ 	.short	0x0000
        /*0032*/ 	.short	0x0000
        /*0034*/ 	.byte	0x00, 0xf4, 0x21, 0x00


	//----- nvinfo : EIATTR_SPARSE_MMA_MASK
	.align		4
.L_15:
        /*0038*/ 	.byte	0x03, 0x50
        /*003a*/ 	.short	0x0000


	//----- nvinfo : EIATTR_MAXREG_COUNT
	.align		4
        /*003c*/ 	.byte	0x03, 0x1b
        /*003e*/ 	.short	0x00ff


	//----- nvinfo : EIATTR_EXIT_INSTR_OFFSETS
	.align		4
        /*0040*/ 	.byte	0x04, 0x1c
        /*0042*/ 	.short	(.L_17 - .L_16)


	//   ....[0]....
.L_16:
        /*0044*/ 	.word	0x00000360


	//----- nvinfo : EIATTR_REQNTID
	.align		4
.L_17:
        /*0048*/ 	.byte	0x04, 0x10
        /*004a*/ 	.short	(.L_19 - .L_18)
.L_18:
        /*004c*/ 	.word	0x00000080
        /*0050*/ 	.word	0x00000001
        /*0054*/ 	.word	0x00000001


	//----- nvinfo : EIATTR_CBANK_PARAM_SIZE
	.align		4
.L_19:
        /*0058*/ 	.byte	0x03, 0x19
        /*005a*/ 	.short	0x0014


	//----- nvinfo : EIATTR_PARAM_CBANK
	.align		4
        /*005c*/ 	.byte	0x04, 0x0a
        /*005e*/ 	.short	(.L_21 - .L_20)
	.align		4
.L_20:
        /*0060*/ 	.word	index@(.nv.constant0.triton_poi_fused_convolution_relu_2)
        /*0064*/ 	.short	0x0210
        /*0066*/ 	.short	0x0014


	//----- nvinfo : EIATTR_SW_WAR
	.align		4
.L_21:
        /*0068*/ 	.byte	0x04, 0x36
        /*006a*/ 	.short	(.L_23 - .L_22)
.L_22:
        /*006c*/ 	.word	0x00000008
.L_23:


//--------------------- .nv.callgraph             --------------------------
	.section	.nv.callgraph,"",@"SHT_CUDA_CALLGRAPH"
	.align	4
	.sectionentsize	8
	.align		4
        /*0000*/ 	.word	0x00000000
	.align		4
        /*0004*/ 	.word	0xffffffff
	.align		4
        /*0008*/ 	.word	0x00000000
	.align		4
        /*000c*/ 	.word	0xfffffffe
	.align		4
        /*0010*/ 	.word	0x00000000
	.align		4
        /*0014*/ 	.word	0xfffffffd
	.align		4
        /*0018*/ 	.word	0x00000000
	.align		4
        /*001c*/ 	.word	0xfffffffc


//--------------------- .text.triton_poi_fused_convolution_relu_2 --------------------------
	.section	.text.triton_poi_fused_convolution_relu_2,"ax",@progbits
	.align	128
        .global         triton_poi_fused_convolution_relu_2
        .type           triton_poi_fused_convolution_relu_2,@function
        .size           triton_poi_fused_convolution_relu_2,(.L_x_1 - triton_poi_fused_convolution_relu_2)
        .other          triton_poi_fused_convolution_relu_2,@"STO_CUDA_ENTRY STV_DEFAULT"
triton_poi_fused_convolution_relu_2:
.text.triton_poi_fused_convolution_relu_2:
[----:B------:R-:W-:Y:S01]  /*0000*/  LDC R1, c[0x0][0x28] ;  /* 0x00000a00ff017b82 */ /* 0x000fe20000000800 */
[----:B------:R-:W1:Y:S07]  /*0010*/  S2R R0, SR_TID.X ;  /* 0x0000000000007919 */ /* 0x000e6e0000002100 */
[----:B------:R-:W2:Y:S01]  /*0020*/  LDC.64 R2, c[0x0][0x218] ;  /* 0x00008600ff027b82 */ /* 0x000ea20000000a00 */
[----:B------:R-:W-:Y:S01]  /*0030*/  ULDC.64 UR4, c[0x0][0x208] ;  /* 0x0000820000047ab9 */ /* 0x000fe20000000a00 */
[----:B------:R-:W3:Y:S06]  /*0040*/  S2R R5, SR_CTAID.X ;  /* 0x0000000000057919 */ /* 0x000eec0000002500 */
[----:B------:R-:W4:Y:S01]  /*0050*/  LDC.64 R8, c[0x0][0x210] ;  /* 0x00008400ff087b82 */ /* 0x000f220000000a00 */
[----:B-1----:R-:W-:Y:S01]  /*0060*/  IMAD.SHL.U32 R0, R0, 0x4, RZ ;  /* 0x0000000400007824 */ /* 0x002fe200078e00ff */
[----:B---3--:R-:W-:-:S04]  /*0070*/  SHF.R.S32.HI R4, RZ, 0x15, R5 ;  /* 0x00000015ff047819 */ /* 0x008fc80000011405 */
[----:B------:R-:W-:Y:S02]  /*0080*/  LOP3.LUT R0, R0, 0x1fc, RZ, 0xc0, !PT ;  /* 0x000001fc00007812 */ /* 0x000fe400078ec0ff */
[----:B------:R-:W-:-:S03]  /*0090*/  SGXT R4, R4, 0x1 ;  /* 0x000000010404781a */ /* 0x000fc60000000200 */
[----:B------:R-:W-:-:S04]  /*00a0*/  IMAD R5, R5, 0x400, R0 ;  /* 0x0000040005057824 */ /* 0x000fc800078e0200 */
[----:B----4-:R-:W-:Y:S01]  /*00b0*/  IMAD.WIDE R8, R5, 0x4, R8 ;  /* 0x0000000405087825 */ /* 0x010fe200078e0208 */
[----:B------:R-:W-:-:S04]  /*00c0*/  LEA.HI R4, R4, R5, RZ, 0x8 ;  /* 0x0000000504047211 */ /* 0x000fc800078f40ff */
[----:B------:R-:W-:Y:S01]  /*00d0*/  SHF.R.S32.HI R0, RZ, 0x8, R4 ;  /* 0x00000008ff007819 */ /* 0x000fe20000011404 */
[----:B------:R-:W-:-:S03]  /*00e0*/  VIADD R4, R4, 0x200 ;  /* 0x0000020004047836 */ /* 0x000fc60000000000 */
[----:B------:R-:W-:Y:S02]  /*00f0*/  LEA.HI R6, R0, R0, RZ, 0x7 ;  /* 0x0000000000067211 */ /* 0x000fe400078f38ff */
[----:B------:R-:W-:Y:S02]  /*0100*/  SHF.R.S32.HI R4, RZ, 0x8, R4 ;  /* 0x00000008ff047819 */ /* 0x000fe40000011404 */
[----:B------:R-:W-:Y:S02]  /*0110*/  LOP3.LUT R7, R6, 0xffffff80, RZ, 0xc0, !PT ;  /* 0xffffff8006077812 */ /* 0x000fe400078ec0ff */
[----:B------:R-:W-:-:S03]  /*0120*/  LEA.HI R6, R4, R4, RZ, 0x7 ;  /* 0x0000000404067211 */ /* 0x000fc600078f38ff */
[----:B------:R-:W-:Y:S01]  /*0130*/  IMAD.IADD R7, R0, 0x1, -R7 ;  /* 0x0000000100077824 */ /* 0x000fe200078e0a07 */
[----:B------:R-:W-:-:S03]  /*0140*/  LOP3.LUT R13, R6, 0xffffff80, RZ, 0xc0, !PT ;  /* 0xffffff80060d7812 */ /* 0x000fc600078ec0ff */
[----:B--2---:R-:W-:-:S04]  /*0150*/  IMAD.WIDE R10, R7, 0x4, R2 ;  /* 0x00000004070a7825 */ /* 0x004fc800078e0202 */
[----:B------:R-:W-:Y:S02]  /*0160*/  IMAD.IADD R13, R4, 0x1, -R13 ;  /* 0x00000001040d7824 */ /* 0x000fe400078e0a0d */
[----:B------:R-:W2:Y:S02]  /*0170*/  LDG.E.128 R4, desc[UR4][R8.64] ;  /* 0x0000000408047981 */ /* 0x000ea4000c1e1d00 */
[----:B------:R-:W-:Y:S02]  /*0180*/  IMAD.WIDE R2, R13, 0x4, R2 ;  /* 0x000000040d027825 */ /* 0x000fe400078e0202 */
[----:B------:R-:W2:Y:S04]  /*0190*/  LDG.E.EL R10, desc[UR4][R10.64] ;  /* 0x000000040a0a7981 */ /* 0x000ea8000c2e1900 */
[----:B------:R-:W3:Y:S04]  /*01a0*/  LDG.E.EL R2, desc[UR4][R2.64] ;  /* 0x0000000402027981 */ /* 0x000ee8000c2e1900 */
[----:B------:R-:W3:Y:S01]  /*01b0*/  LDG.E.128 R12, desc[UR4][R8.64+0x800] ;  /* 0x00080004080c7981 */ /* 0x000ee2000c1e1d00 */
[CC--:B--2---:R-:W-:Y:S01]  /*01c0*/  FSETP.GEU.AND P6, PT, R5.reuse, -R10.reuse, PT ;  /* 0x8000000a0500720b */ /* 0x0c4fe20003fce000 */
[--C-:B------:R-:W-:Y:S01]  /*01d0*/  FADD R5, R5, R10.reuse ;  /* 0x0000000a05057221 */ /* 0x100fe20000000000 */
[CC--:B------:R-:W-:Y:S01]  /*01e0*/  FSETP.GEU.AND P0, PT, R6.reuse, -R10.reuse, PT ;  /* 0x8000000a0600720b */ /* 0x0c0fe20003f0e000 */
[--C-:B------:R-:W-:Y:S01]  /*01f0*/  FADD R6, R6, R10.reuse ;  /* 0x0000000a06067221 */ /* 0x100fe20000000000 */
[C---:B------:R-:W-:Y:S01]  /*0200*/  FSETP.GEU.AND P1, PT, R7.reuse, -R10, PT ;  /* 0x8000000a0700720b */ /* 0x040fe20003f2e000 */
[----:B------:R-:W-:Y:S01]  /*0210*/  FADD R7, R7, R10 ;  /* 0x0000000a07077221 */ /* 0x000fe20000000000 */
[----:B------:R-:W-:-:S02]  /*0220*/  SEL R5, R5, RZ, P6 ;  /* 0x000000ff05057207 */ /* 0x000fc40003000000 */
[CC--:B---3--:R-:W-:Y:S01]  /*0230*/  FSETP.GEU.AND P3, PT, R13.reuse, -R2.reuse, PT ;  /* 0x800000020d00720b */ /* 0x0c8fe20003f6e000 */
[--C-:B------:R-:W-:Y:S01]  /*0240*/  FADD R13, R13, R2.reuse ;  /* 0x000000020d0d7221 */ /* 0x100fe20000000000 */
[CC--:B------:R-:W-:Y:S01]  /*0250*/  FSETP.GEU.AND P4, PT, R14.reuse, -R2.reuse, PT ;  /* 0x800000020e00720b */ /* 0x0c0fe20003f8e000 */
[--C-:B------:R-:W-:Y:S01]  /*0260*/  FADD R14, R14, R2.reuse ;  /* 0x000000020e0e7221 */ /* 0x100fe20000000000 */
[C---:B------:R-:W-:Y:S01]  /*0270*/  FSETP.GEU.AND P5, PT, R15.reuse, -R2, PT ;  /* 0x800000020f00720b */ /* 0x040fe20003fae000 */
[----:B------:R-:W-:Y:S01]  /*0280*/  FADD R15, R15, R2 ;  /* 0x000000020f0f7221 */ /* 0x000fe20000000000 */
[C---:B------:R-:W-:Y:S01]  /*0290*/  FSETP.GEU.AND P2, PT, R4.reuse, -R10, PT ;  /* 0x8000000a0400720b */ /* 0x040fe20003f4e000 */
[----:B------:R-:W-:Y:S01]  /*02a0*/  FADD R4, R4, R10 ;  /* 0x0000000a04047221 */ /* 0x000fe20000000000 */
[C---:B------:R-:W-:Y:S01]  /*02b0*/  FSETP.GEU.AND P6, PT, R12.reuse, -R2, PT ;  /* 0x800000020c00720b */ /* 0x040fe20003fce000 */
[----:B------:R-:W-:Y:S01]  /*02c0*/  FADD R2, R12, R2 ;  /* 0x000000020c027221 */ /* 0x000fe20000000000 */
[----:B------:R-:W-:-:S02]  /*02d0*/  SEL R6, R6, RZ, P0 ;  /* 0x000000ff06067207 */ /* 0x000fc40000000000 */
[----:B------:R-:W-:Y:S02]  /*02e0*/  SEL R7, R7, RZ, P1 ;  /* 0x000000ff07077207 */ /* 0x000fe40000800000 */
[----:B------:R-:W-:Y:S02]  /*02f0*/  SEL R4, R4, RZ, P2 ;  /* 0x000000ff04047207 */ /* 0x000fe40001000000 */
[----:B------:R-:W-:Y:S02]  /*0300*/  SEL R13, R13, RZ, P3 ;  /* 0x000000ff0d0d7207 */ /* 0x000fe40001800000 */
[----:B------:R-:W-:Y:S01]  /*0310*/  SEL R14, R14, RZ, P4 ;  /* 0x000000ff0e0e7207 */ /* 0x000fe20002000000 */
[----:B------:R-:W-:Y:S01]  /*0320*/  STG.E.128 desc[UR4][R8.64], R4 ;  /* 0x0000000408007986 */ /* 0x000fe2000c101d04 */
[----:B------:R-:W-:Y:S02]  /*0330*/  SEL R15, R15, RZ, P5 ;  /* 0x000000ff0f0f7207 */ /* 0x000fe40002800000 */
[----:B------:R-:W-:-:S05]  /*0340*/  SEL R12, R2, RZ, P6 ;  /* 0x000000ff020c7207 */ /* 0x000fca0003000000 */
[----:B------:R-:W-:Y:S01]  /*0350*/  STG.E.128 desc[UR4][R8.64+0x800], R12 ;  /* 0x0008000c08007986 */ /* 0x000fe2000c101d04 */
[----:B------:R-:W-:Y:S05]  /*0360*/  EXIT ;  /* 0x000000000000794d */ /* 0x000fea0003800000 */
.L_x_0:
[----:B------:R-:W-:-:S00]  /*0370*/  BRA `(.L_x_0) ;  /* 0xfffffffc00fc7947 */ /* 0x000fc0000383ffff */
[----:B------:R-:W-:-:S00]  /*0380*/  NOP ;  /* 0x0000000000007918 */ /* 0x000fc00000000000 */
[----:B------:R-:W-:-:S00]  /*0390*/  NOP ;  /* 0x0000000000007918 */ /* 0x000fc00000000000 */
[----:B------:R-:W-:-:S00]  /*03a0*/  NOP ;  /* 0x0000000000007918 */ /* 0x000fc00000000000 */
[----:B------:R-:W-:-:S00]  /*03b0*/  NOP ;  /* 0x0000000000007918 */ /* 0x000fc00000000000 */
[----:B------:R-:W-:-:S00]  /*03c0*/  NOP ;  /* 0x0000000000007918 */ /* 0x000fc00000000000 */
[----:B------:R-:W-:-:S00]  /*03d0*/  NOP ;  /* 0x0000000000007918 */ /* 0x000fc00000000000 */
[----:B------:R-:W-:-:S00]  /*03e0*/  NOP ;  /* 0x0000000000007918 */ /* 0x000fc00000000000 */
[----:B------:R-:W-:-:S00]  /*03f0*/  NOP ;  /* 0x0000000000007918 */ /* 0x000fc00000000000 */
.L_x_1:


//--------------------- .nv.constant0.triton_poi_fused_convolution_relu_2 --------------------------
	.section	.nv.constant0.triton_poi_fused_convolution_relu_2,"a",@progbits
	.sectionflags	@""
	.align	4
.nv.constant0.triton_poi_fused_convolution_relu_2:
	.zero		548
